//
// Generated by NVIDIA NVVM Compiler
//
// Compiler Build ID: CL-36424714
// Cuda compilation tools, release 13.0, V13.0.88
// Based on NVVM 20.0.0
//

.version 9.0
.target sm_100
.address_size 64

	// .globl	_Z13setRowReadRowPi
// _ZZ13setRowReadRowPiE4tile has been demoted
// _ZZ13setColReadColPiE4tile has been demoted
// _ZZ13setRowReadColPiE4tile has been demoted
// _ZZ16setRowReadColPadPiE4tile has been demoted
.extern .shared .align 16 .b8 tile[];

.visible .entry _Z13setRowReadRowPi(
	.param .u64 .ptr .align 1 _Z13setRowReadRowPi_param_0
)
{
	.reg .b32 	%r<11>;
	.reg .b64 	%rd<5>;
	// demoted variable
	.shared .align 4 .b8 _ZZ13setRowReadRowPiE4tile[4096];
	ld.param.u64 	%rd1, [_Z13setRowReadRowPi_param_0];
	cvta.to.global.u64 	%rd2, %rd1;
	mov.u32 	%r1, %tid.y;
	mov.u32 	%r2, %ntid.x;
	mov.u32 	%r3, %tid.x;
	mad.lo.s32 	%r4, %r1, %r2, %r3;
	shl.b32 	%r5, %r1, 7;
	mov.u32 	%r6, _ZZ13setRowReadRowPiE4tile;
	add.s32 	%r7, %r6, %r5;
	shl.b32 	%r8, %r3, 2;
	add.s32 	%r9, %r7, %r8;
	st.shared.u32 	[%r9], %r4;
	bar.sync 	0;
	ld.shared.u32 	%r10, [%r9];
	mul.wide.u32 	%rd3, %r4, 4;
	add.s64 	%rd4, %rd2, %rd3;
	st.global.u32 	[%rd4], %r10;
	ret;

}
	// .globl	_Z13setColReadColPi
.visible .entry _Z13setColReadColPi(
	.param .u64 .ptr .align 1 _Z13setColReadColPi_param_0
)
{
	.reg .b32 	%r<11>;
	.reg .b64 	%rd<5>;
	// demoted variable
	.shared .align 4 .b8 _ZZ13setColReadColPiE4tile[4096];
	ld.param.u64 	%rd1, [_Z13setColReadColPi_param_0];
	cvta.to.global.u64 	%rd2, %rd1;
	mov.u32 	%r1, %tid.y;
	mov.u32 	%r2, %ntid.x;
	mov.u32 	%r3, %tid.x;
	mad.lo.s32 	%r4, %r1, %r2, %r3;
	shl.b32 	%r5, %r3, 7;
	mov.u32 	%r6, _ZZ13setColReadColPiE4tile;
	add.s32 	%r7, %r6, %r5;
	shl.b32 	%r8, %r1, 2;
	add.s32 	%r9, %r7, %r8;
	st.shared.u32 	[%r9], %r4;
	bar.sync 	0;
	ld.shared.u32 	%r10, [%r9];
	mul.wide.u32 	%rd3, %r4, 4;
	add.s64 	%rd4, %rd2, %rd3;
	st.global.u32 	[%rd4], %r10;
	ret;

}
	// .globl	_Z13setRowReadColPi
.visible .entry _Z13setRowReadColPi(
	.param .u64 .ptr .align 1 _Z13setRowReadColPi_param_0
)
{
	.reg .b32 	%r<15>;
	.reg .b64 	%rd<5>;
	// demoted variable
	.shared .align 4 .b8 _ZZ13setRowReadColPiE4tile[4096];
	ld.param.u64 	%rd1, [_Z13setRowReadColPi_param_0];
	cvta.to.global.u64 	%rd2, %rd1;
	mov.u32 	%r1, %tid.y;
	mov.u32 	%r2, %ntid.x;
	mov.u32 	%r3, %tid.x;
	mad.lo.s32 	%r4, %r1, %r2, %r3;
	shl.b32 	%r5, %r1, 7;
	mov.u32 	%r6, _ZZ13setRowReadColPiE4tile;
	add.s32 	%r7, %r6, %r5;
	shl.b32 	%r8, %r3, 2;
	add.s32 	%r9, %r7, %r8;
	st.shared.u32 	[%r9], %r4;
	bar.sync 	0;
	shl.b32 	%r10, %r3, 7;
	add.s32 	%r11, %r6, %r10;
	shl.b32 	%r12, %r1, 2;
	add.s32 	%r13, %r11, %r12;
	ld.shared.u32 	%r14, [%r13];
	mul.wide.u32 	%rd3, %r4, 4;
	add.s64 	%rd4, %rd2, %rd3;
	st.global.u32 	[%rd4], %r14;
	ret;

}
	// .globl	_Z16setRowReadColDynPi
.visible .entry _Z16setRowReadColDynPi(
	.param .u64 .ptr .align 1 _Z16setRowReadColDynPi_param_0
)
{
	.reg .b32 	%r<13>;
	.reg .b64 	%rd<5>;

	ld.param.u64 	%rd1, [_Z16setRowReadColDynPi_param_0];
	cvta.to.global.u64 	%rd2, %rd1;
	mov.u32 	%r1, %tid.y;
	mov.u32 	%r2, %ntid.x;
	mov.u32 	%r3, %tid.x;
	mad.lo.s32 	%r4, %r1, %r2, %r3;
	mov.u32 	%r5, %ntid.y;
	mad.lo.s32 	%r6, %r3, %r5, %r1;
	shl.b32 	%r7, %r4, 2;
	mov.u32 	%r8, tile;
	add.s32 	%r9, %r8, %r7;
	st.shared.u32 	[%r9], %r4;
	bar.sync 	0;
	shl.b32 	%r10, %r6, 2;
	add.s32 	%r11, %r8, %r10;
	ld.shared.u32 	%r12, [%r11];
	mul.wide.u32 	%rd3, %r4, 4;
	add.s64 	%rd4, %rd2, %rd3;
	st.global.u32 	[%rd4], %r12;
	ret;

}
	// .globl	_Z16setRowReadColPadPi
.visible .entry _Z16setRowReadColPadPi(
	.param .u64 .ptr .align 1 _Z16setRowReadColPadPi_param_0
)
{
	.reg .b32 	%r<13>;
	.reg .b64 	%rd<5>;
	// demoted variable
	.shared .align 4 .b8 _ZZ16setRowReadColPadPiE4tile[4224];
	ld.param.u64 	%rd1, [_Z16setRowReadColPadPi_param_0];
	cvta.to.global.u64 	%rd2, %rd1;
	mov.u32 	%r1, %tid.y;
	mov.u32 	%r2, %ntid.x;
	mov.u32 	%r3, %tid.x;
	mad.lo.s32 	%r4, %r1, %r2, %r3;
	mov.u32 	%r5, _ZZ16setRowReadColPadPiE4tile;
	mad.lo.s32 	%r6, %r1, 132, %r5;
	shl.b32 	%r7, %r3, 2;
	add.s32 	%r8, %r6, %r7;
	st.shared.u32 	[%r8], %r4;
	bar.sync 	0;
	mad.lo.s32 	%r9, %r3, 132, %r5;
	shl.b32 	%r10, %r1, 2;
	add.s32 	%r11, %r9, %r10;
	ld.shared.u32 	%r12, [%r11];
	mul.wide.u32 	%rd3, %r4, 4;
	add.s64 	%rd4, %rd2, %rd3;
	st.global.u32 	[%rd4], %r12;
	ret;

}
	// .globl	_Z19setRowReadColDynPadPi
.visible .entry _Z19setRowReadColDynPadPi(
	.param .u64 .ptr .align 1 _Z19setRowReadColDynPadPi_param_0
)
{
	.reg .b32 	%r<14>;
	.reg .b64 	%rd<5>;

	ld.param.u64 	%rd1, [_Z19setRowReadColDynPadPi_param_0];
	cvta.to.global.u64 	%rd2, %rd1;
	mov.u32 	%r1, %tid.y;
	mov.u32 	%r2, %ntid.x;
	mov.u32 	%r3, %tid.x;
	mad.lo.s32 	%r4, %r2, %r1, %r3;
	add.s32 	%r5, %r4, %r1;
	mad.lo.s32 	%r6, %r3, %r2, %r3;
	add.s32 	%r7, %r6, %r1;
	shl.b32 	%r8, %r5, 2;
	mov.u32 	%r9, tile;
	add.s32 	%r10, %r9, %r8;
	st.shared.u32 	[%r10], %r4;
	bar.sync 	0;
	shl.b32 	%r11, %r7, 2;
	add.s32 	%r12, %r9, %r11;
	ld.shared.u32 	%r13, [%r12];
	mul.wide.u32 	%rd3, %r4, 4;
	add.s64 	%rd4, %rd2, %rd3;
	st.global.u32 	[%rd4], %r13;
	ret;

}


// ===== COMPILED SASS (sm_100) =====

	.target	sm_100

	.elftype	@"ET_EXEC"


//--------------------- .note.nv.tkinfo           --------------------------
	.section	.note.nv.tkinfo,"",@"SHT_NOTE"
	.sectionflags	@"SHF_NOTE_NV_TKINFO"
	.tkinfo
        /*0018*/ 	.word	0x00000002
        /*0030*/ 	.string	""
        /*0030*/ 	.string	"ptxas"
        /*0030*/ 	.string	"Cuda compilation tools, release 13.0, V13.0.88"
        /*0030*/ 	.string	"Build cuda_13.0.r13.0/compiler.36424714_0"
        /*0030*/ 	.string	"-arch sm_100 -m 64 "



//--------------------- .note.nv.cuinfo           --------------------------
	.section	.note.nv.cuinfo,"",@"SHT_NOTE"
	.sectionflags	@"SHF_NOTE_NV_CUINFO"
        /*0018*/ 	.short	0x0002
        /*001a*/ 	.short	0x0064
        /*001c*/ 	.short	0x0082
	.zero		2


//--------------------- .nv.info                  --------------------------
	.section	.nv.info,"",@"SHT_CUDA_INFO"
	.align	4


	//----- nvinfo : EIATTR_REGCOUNT
	.align		4
        /*0000*/ 	.byte	0x04, 0x2f
        /*0002*/ 	.short	(.L_1 - .L_0)
	.align		4
.L_0:
        /*0004*/ 	.word	index@(_Z13setRowReadRowPi)
        /*0008*/ 	.word	0x0000000a


	//----- nvinfo : EIATTR_FRAME_SIZE
	.align		4
.L_1:
        /*000c*/ 	.byte	0x04, 0x11
        /*000e*/ 	.short	(.L_3 - .L_2)
	.align		4
.L_2:
        /*0010*/ 	.word	index@(_Z13setRowReadRowPi)
        /*0014*/ 	.word	0x00000000


	//----- nvinfo : EIATTR_REGCOUNT
	.align		4
.L_3:
        /*0018*/ 	.byte	0x04, 0x2f
        /*001a*/ 	.short	(.L_5 - .L_4)
	.align		4
.L_4:
        /*001c*/ 	.word	index@(_Z13setColReadColPi)
        /*0020*/ 	.word	0x0000000a


	//----- nvinfo : EIATTR_FRAME_SIZE
	.align		4
.L_5:
        /*0024*/ 	.byte	0x04, 0x11
        /*0026*/ 	.short	(.L_7 - .L_6)
	.align		4
.L_6:
        /*0028*/ 	.word	index@(_Z13setColReadColPi)
        /*002c*/ 	.word	0x00000000


	//----- nvinfo : EIATTR_REGCOUNT
	.align		4
.L_7:
        /*0030*/ 	.byte	0x04, 0x2f
        /*0032*/ 	.short	(.L_9 - .L_8)
	.align		4
.L_8:
        /*0034*/ 	.word	index@(_Z13setRowReadColPi)
        /*0038*/ 	.word	0x0000000a


	//----- nvinfo : EIATTR_FRAME_SIZE
	.align		4
.L_9:
        /*003c*/ 	.byte	0x04, 0x11
        /*003e*/ 	.short	(.L_11 - .L_10)
	.align		4
.L_10:
        /*0040*/ 	.word	index@(_Z13setRowReadColPi)
        /*0044*/ 	.word	0x00000000


	//----- nvinfo : EIATTR_REGCOUNT
	.align		4
.L_11:
        /*0048*/ 	.byte	0x04, 0x2f
        /*004a*/ 	.short	(.L_13 - .L_12)
	.align		4
.L_12:
        /*004c*/ 	.word	index@(_Z16setRowReadColDynPi)
        /*0050*/ 	.word	0x0000000a


	//----- nvinfo : EIATTR_FRAME_SIZE
	.align		4
.L_13:
        /*0054*/ 	.byte	0x04, 0x11
        /*0056*/ 	.short	(.L_15 - .L_14)
	.align		4
.L_14:
        /*0058*/ 	.word	index@(_Z16setRowReadColDynPi)
        /*005c*/ 	.word	0x00000000


	//----- nvinfo : EIATTR_REGCOUNT
	.align		4
.L_15:
        /*0060*/ 	.byte	0x04, 0x2f
        /*0062*/ 	.short	(.L_17 - .L_16)
	.align		4
.L_16:
        /*0064*/ 	.word	index@(_Z16setRowReadColPadPi)
        /*0068*/ 	.word	0x0000000a


	//----- nvinfo : EIATTR_FRAME_SIZE
	.align		4
.L_17:
        /*006c*/ 	.byte	0x04, 0x11
        /*006e*/ 	.short	(.L_19 - .L_18)
	.align		4
.L_18:
        /*0070*/ 	.word	index@(_Z16setRowReadColPadPi)
        /*0074*/ 	.word	0x00000000


	//----- nvinfo : EIATTR_REGCOUNT
	.align		4
.L_19:
        /*0078*/ 	.byte	0x04, 0x2f
        /*007a*/ 	.short	(.L_21 - .L_20)
	.align		4
.L_20:
        /*007c*/ 	.word	index@(_Z19setRowReadColDynPadPi)
        /*0080*/ 	.word	0x0000000a


	//----- nvinfo : EIATTR_FRAME_SIZE
	.align		4
.L_21:
        /*0084*/ 	.byte	0x04, 0x11
        /*0086*/ 	.short	(.L_23 - .L_22)
	.align		4
.L_22:
        /*0088*/ 	.word	index@(_Z19setRowReadColDynPadPi)
        /*008c*/ 	.word	0x00000000


	//----- nvinfo : EIATTR_MIN_STACK_SIZE
	.align		4
.L_23:
        /*0090*/ 	.byte	0x04, 0x12
        /*0092*/ 	.short	(.L_25 - .L_24)
	.align		4
.L_24:
        /*0094*/ 	.word	index@(_Z19setRowReadColDynPadPi)
        /*0098*/ 	.word	0x00000000


	//----- nvinfo : EIATTR_MIN_STACK_SIZE
	.align		4
.L_25:
        /*009c*/ 	.byte	0x04, 0x12
        /*009e*/ 	.short	(.L_27 - .L_26)
	.align		4
.L_26:
        /*00a0*/ 	.word	index@(_Z16setRowReadColPadPi)
        /*00a4*/ 	.word	0x00000000


	//----- nvinfo : EIATTR_MIN_STACK_SIZE
	.align		4
.L_27:
        /*00a8*/ 	.byte	0x04, 0x12
        /*00aa*/ 	.short	(.L_29 - .L_28)
	.align		4
.L_28:
        /*00ac*/ 	.word	index@(_Z16setRowReadColDynPi)
        /*00b0*/ 	.word	0x00000000


	//----- nvinfo : EIATTR_MIN_STACK_SIZE
	.align		4
.L_29:
        /*00b4*/ 	.byte	0x04, 0x12
        /*00b6*/ 	.short	(.L_31 - .L_30)
	.align		4
.L_30:
        /*00b8*/ 	.word	index@(_Z13setRowReadColPi)
        /*00bc*/ 	.word	0x00000000


	//----- nvinfo : EIATTR_MIN_STACK_SIZE
	.align		4
.L_31:
        /*00c0*/ 	.byte	0x04, 0x12
        /*00c2*/ 	.short	(.L_33 - .L_32)
	.align		4
.L_32:
        /*00c4*/ 	.word	index@(_Z13setColReadColPi)
        /*00c8*/ 	.word	0x00000000


	//----- nvinfo : EIATTR_MIN_STACK_SIZE
	.align		4
.L_33:
        /*00cc*/ 	.byte	0x04, 0x12
        /*00ce*/ 	.short	(.L_35 - .L_34)
	.align		4
.L_34:
        /*00d0*/ 	.word	index@(_Z13setRowReadRowPi)
        /*00d4*/ 	.word	0x00000000
.L_35:


//--------------------- .nv.compat                --------------------------
	.section	.nv.compat,"",@"SHT_CUDA_COMPAT_INFO"
	.align	4
        /*0000*/ 	.byte	0x02, 0x09, 0x00, 0x00, 0x02, 0x02, 0x01, 0x00, 0x02, 0x05, 0x05, 0x00, 0x03, 0x07, 0x01, 0x01
        /*0010*/ 	.byte	0x02, 0x03, 0x00, 0x00, 0x02, 0x06, 0x01, 0x00, 0x04, 0x0b, 0x08, 0x00, 0x09, 0x00, 0x00, 0x00
        /*0020*/ 	.byte	0x00, 0x00, 0x00, 0x00


//--------------------- .nv.info._Z19setRowReadColDynPadPi --------------------------
	.section	.nv.info._Z19setRowReadColDynPadPi,"",@"SHT_CUDA_INFO"
	.sectionflags	@""
	.align	4


	//----- nvinfo : EIATTR_CUDA_API_VERSION
	.align		4
        /*0000*/ 	.byte	0x04, 0x37
        /*0002*/ 	.short	(.L_37 - .L_36)
.L_36:
        /*0004*/ 	.word	0x00000082


	//----- nvinfo : EIATTR_KPARAM_INFO
	.align		4
.L_37:
        /*0008*/ 	.byte	0x04, 0x17
        /*000a*/ 	.short	(.L_39 - .L_38)
.L_38:
        /*000c*/ 	.word	0x00000000
        /*0010*/ 	.short	0x0000
        /*0012*/ 	.short	0x0000
        /*0014*/ 	.byte	0x00, 0xf5, 0x21, 0x00


	//----- nvinfo : EIATTR_SPARSE_MMA_MASK
	.align		4
.L_39:
        /*0018*/ 	.byte	0x03, 0x50
        /*001a*/ 	.short	0x0000


	//----- nvinfo : EIATTR_MAXREG_COUNT
	.align		4
        /*001c*/ 	.byte	0x03, 0x1b
        /*001e*/ 	.short	0x00ff


	//----- nvinfo : EIATTR_NUM_BARRIERS
	.align		4
        /*0020*/ 	.byte	0x02, 0x4c
        /*0022*/ 	.byte	0x01
	.zero		1


	//----- nvinfo : EIATTR_MERCURY_ISA_VERSION
	.align		4
        /*0024*/ 	.byte	0x03, 0x5f
        /*0026*/ 	.short	0x0101


	//----- nvinfo : EIATTR_VRC_CTA_INIT_COUNT
	.align		4
        /*0028*/ 	.byte	0x02, 0x4a
	.zero		1
	.zero		1


	//----- nvinfo : EIATTR_EXIT_INSTR_OFFSETS
	.align		4
        /*002c*/ 	.byte	0x04, 0x1c
        /*002e*/ 	.short	(.L_41 - .L_40)


	//   ....[0]....
.L_40:
        /*0030*/ 	.word	0x00000140


	//----- nvinfo : EIATTR_CBANK_PARAM_SIZE
	.align		4
.L_41:
        /*0034*/ 	.byte	0x03, 0x19
        /*0036*/ 	.short	0x0008


	//----- nvinfo : EIATTR_PARAM_CBANK
	.align		4
        /*0038*/ 	.byte	0x04, 0x0a
        /*003a*/ 	.short	(.L_43 - .L_42)
	.align		4
.L_42:
        /*003c*/ 	.word	index@(.nv.constant0._Z19setRowReadColDynPadPi)
        /*0040*/ 	.short	0x0380
        /*0042*/ 	.short	0x0008


	//----- nvinfo : EIATTR_SW_WAR
	.align		4
.L_43:
        /*0044*/ 	.byte	0x04, 0x36
        /*0046*/ 	.short	(.L_45 - .L_44)
.L_44:
        /*0048*/ 	.word	0x00000008
.L_45:


//--------------------- .nv.info._Z16setRowReadColPadPi --------------------------
	.section	.nv.info._Z16setRowReadColPadPi,"",@"SHT_CUDA_INFO"
	.sectionflags	@""
	.align	4


	//----- nvinfo : EIATTR_CUDA_API_VERSION
	.align		4
        /*0000*/ 	.byte	0x04, 0x37
        /*0002*/ 	.short	(.L_47 - .L_46)
.L_46:
        /*0004*/ 	.word	0x00000082


	//----- nvinfo : EIATTR_KPARAM_INFO
	.align		4
.L_47:
        /*0008*/ 	.byte	0x04, 0x17
        /*000a*/ 	.short	(.L_49 - .L_48)
.L_48:
        /*000c*/ 	.word	0x00000000
        /*0010*/ 	.short	0x0000
        /*0012*/ 	.short	0x0000
        /*0014*/ 	.byte	0x00, 0xf5, 0x21, 0x00


	//----- nvinfo : EIATTR_SPARSE_MMA_MASK
	.align		4
.L_49:
        /*0018*/ 	.byte	0x03, 0x50
        /*001a*/ 	.short	0x0000


	//----- nvinfo : EIATTR_MAXREG_COUNT
	.align		4
        /*001c*/ 	.byte	0x03, 0x1b
        /*001e*/ 	.short	0x00ff


	//----- nvinfo : EIATTR_NUM_BARRIERS
	.align		4
        /*0020*/ 	.byte	0x02, 0x4c
        /*0022*/ 	.byte	0x01
	.zero		1


	//----- nvinfo : EIATTR_MERCURY_ISA_VERSION
	.align		4
        /*0024*/ 	.byte	0x03, 0x5f
        /*0026*/ 	.short	0x0101


	//----- nvinfo : EIATTR_VRC_CTA_INIT_COUNT
	.align		4
        /*0028*/ 	.byte	0x02, 0x4a
	.zero		1
	.zero		1


	//----- nvinfo : EIATTR_EXIT_INSTR_OFFSETS
	.align		4
        /*002c*/ 	.byte	0x04, 0x1c
        /*002e*/ 	.short	(.L_51 - .L_50)


	//   ....[0]....
.L_50:
        /*0030*/ 	.word	0x00000130


	//----- nvinfo : EIATTR_CBANK_PARAM_SIZE
	.align		4
.L_51:
        /*0034*/ 	.byte	0x03, 0x19
        /*0036*/ 	.short	0x0008


	//----- nvinfo : EIATTR_PARAM_CBANK
	.align		4
        /*0038*/ 	.byte	0x04, 0x0a
        /*003a*/ 	.short	(.L_53 - .L_52)
	.align		4
.L_52:
        /*003c*/ 	.word	index@(.nv.constant0._Z16setRowReadColPadPi)
        /*0040*/ 	.short	0x0380
        /*0042*/ 	.short	0x0008


	//----- nvinfo : EIATTR_SW_WAR
	.align		4
.L_53:
        /*0044*/ 	.byte	0x04, 0x36
        /*0046*/ 	.short	(.L_55 - .L_54)
.L_54:
        /*0048*/ 	.word	0x00000008
.L_55:


//--------------------- .nv.info._Z16setRowReadColDynPi --------------------------
	.section	.nv.info._Z16setRowReadColDynPi,"",@"SHT_CUDA_INFO"
	.sectionflags	@""
	.align	4


	//----- nvinfo : EIATTR_CUDA_API_VERSION
	.align		4
        /*0000*/ 	.byte	0x04, 0x37
        /*0002*/ 	.short	(.L_57 - .L_56)
.L_56:
        /*0004*/ 	.word	0x00000082


	//----- nvinfo : EIATTR_KPARAM_INFO
	.align		4
.L_57:
        /*0008*/ 	.byte	0x04, 0x17
        /*000a*/ 	.short	(.L_59 - .L_58)
.L_58:
        /*000c*/ 	.word	0x00000000
        /*0010*/ 	.short	0x0000
        /*0012*/ 	.short	0x0000
        /*0014*/ 	.byte	0x00, 0xf5, 0x21, 0x00


	//----- nvinfo : EIATTR_SPARSE_MMA_MASK
	.align		4
.L_59:
        /*0018*/ 	.byte	0x03, 0x50
        /*001a*/ 	.short	0x0000


	//----- nvinfo : EIATTR_MAXREG_COUNT
	.align		4
        /*001c*/ 	.byte	0x03, 0x1b
        /*001e*/ 	.short	0x00ff


	//----- nvinfo : EIATTR_NUM_BARRIERS
	.align		4
        /*0020*/ 	.byte	0x02, 0x4c
        /*0022*/ 	.byte	0x01
	.zero		1


	//----- nvinfo : EIATTR_MERCURY_ISA_VERSION
	.align		4
        /*0024*/ 	.byte	0x03, 0x5f
        /*0026*/ 	.short	0x0101


	//----- nvinfo : EIATTR_VRC_CTA_INIT_COUNT
	.align		4
        /*0028*/ 	.byte	0x02, 0x4a
	.zero		1
	.zero		1


	//----- nvinfo : EIATTR_EXIT_INSTR_OFFSETS
	.align		4
        /*002c*/ 	.byte	0x04, 0x1c
        /*002e*/ 	.short	(.L_61 - .L_60)


	//   ....[0]....
.L_60:
        /*0030*/ 	.word	0x00000130


	//----- nvinfo : EIATTR_CBANK_PARAM_SIZE
	.align		4
.L_61:
        /*0034*/ 	.byte	0x03, 0x19
        /*0036*/ 	.short	0x0008


	//----- nvinfo : EIATTR_PARAM_CBANK
	.align		4
        /*0038*/ 	.byte	0x04, 0x0a
        /*003a*/ 	.short	(.L_63 - .L_62)
	.align		4
.L_62:
        /*003c*/ 	.word	index@(.nv.constant0._Z16setRowReadColDynPi)
        /*0040*/ 	.short	0x0380
        /*0042*/ 	.short	0x0008


	//----- nvinfo : EIATTR_SW_WAR
	.align		4
.L_63:
        /*0044*/ 	.byte	0x04, 0x36
        /*0046*/ 	.short	(.L_65 - .L_64)
.L_64:
        /*0048*/ 	.word	0x00000008
.L_65:


//--------------------- .nv.info._Z13setRowReadColPi --------------------------
	.section	.nv.info._Z13setRowReadColPi,"",@"SHT_CUDA_INFO"
	.sectionflags	@""
	.align	4


	//----- nvinfo : EIATTR_CUDA_API_VERSION
	.align		4
        /*0000*/ 	.byte	0x04, 0x37
        /*0002*/ 	.short	(.L_67 - .L_66)
.L_66:
        /*0004*/ 	.word	0x00000082


	//----- nvinfo : EIATTR_KPARAM_INFO
	.align		4
.L_67:
        /*0008*/ 	.byte	0x04, 0x17
        /*000a*/ 	.short	(.L_69 - .L_68)
.L_68:
        /*000c*/ 	.word	0x00000000
        /*0010*/ 	.short	0x0000
        /*0012*/ 	.short	0x0000
        /*0014*/ 	.byte	0x00, 0xf5, 0x21, 0x00


	//----- nvinfo : EIATTR_SPARSE_MMA_MASK
	.align		4
.L_69:
        /*0018*/ 	.byte	0x03, 0x50
        /*001a*/ 	.short	0x0000


	//----- nvinfo : EIATTR_MAXREG_COUNT
	.align		4
        /*001c*/ 	.byte	0x03, 0x1b
        /*001e*/ 	.short	0x00ff


	//----- nvinfo : EIATTR_NUM_BARRIERS
	.align		4
        /*0020*/ 	.byte	0x02, 0x4c
        /*0022*/ 	.byte	0x01
	.zero		1


	//----- nvinfo : EIATTR_MERCURY_ISA_VERSION
	.align		4
        /*0024*/ 	.byte	0x03, 0x5f
        /*0026*/ 	.short	0x0101


	//----- nvinfo : EIATTR_VRC_CTA_INIT_COUNT
	.align		4
        /*0028*/ 	.byte	0x02, 0x4a
	.zero		1
	.zero		1


	//----- nvinfo : EIATTR_EXIT_INSTR_OFFSETS
	.align		4
        /*002c*/ 	.byte	0x04, 0x1c
        /*002e*/ 	.short	(.L_71 - .L_70)


	//   ....[0]....
.L_70:
        /*0030*/ 	.word	0x00000130


	//----- nvinfo : EIATTR_CBANK_PARAM_SIZE
	.align		4
.L_71:
        /*0034*/ 	.byte	0x03, 0x19
        /*0036*/ 	.short	0x0008


	//----- nvinfo : EIATTR_PARAM_CBANK
	.align		4
        /*0038*/ 	.byte	0x04, 0x0a
        /*003a*/ 	.short	(.L_73 - .L_72)
	.align		4
.L_72:
        /*003c*/ 	.word	index@(.nv.constant0._Z13setRowReadColPi)
        /*0040*/ 	.short	0x0380
        /*0042*/ 	.short	0x0008


	//----- nvinfo : EIATTR_SW_WAR
	.align		4
.L_73:
        /*0044*/ 	.byte	0x04, 0x36
        /*0046*/ 	.short	(.L_75 - .L_74)
.L_74:
        /*0048*/ 	.word	0x00000008
.L_75:


//--------------------- .nv.info._Z13setColReadColPi --------------------------
	.section	.nv.info._Z13setColReadColPi,"",@"SHT_CUDA_INFO"
	.sectionflags	@""
	.align	4


	//----- nvinfo : EIATTR_CUDA_API_VERSION
	.align		4
        /*0000*/ 	.byte	0x04, 0x37
        /*0002*/ 	.short	(.L_77 - .L_76)
.L_76:
        /*0004*/ 	.word	0x00000082


	//----- nvinfo : EIATTR_KPARAM_INFO
	.align		4
.L_77:
        /*0008*/ 	.byte	0x04, 0x17
        /*000a*/ 	.short	(.L_79 - .L_78)
.L_78:
        /*000c*/ 	.word	0x00000000
        /*0010*/ 	.short	0x0000
        /*0012*/ 	.short	0x0000
        /*0014*/ 	.byte	0x00, 0xf5, 0x21, 0x00


	//----- nvinfo : EIATTR_SPARSE_MMA_MASK
	.align		4
.L_79:
        /*0018*/ 	.byte	0x03, 0x50
        /*001a*/ 	.short	0x0000


	//----- nvinfo : EIATTR_MAXREG_COUNT
	.align		4
        /*001c*/ 	.byte	0x03, 0x1b
        /*001e*/ 	.short	0x00ff


	//----- nvinfo : EIATTR_NUM_BARRIERS
	.align		4
        /*0020*/ 	.byte	0x02, 0x4c
        /*0022*/ 	.byte	0x01
	.zero		1


	//----- nvinfo : EIATTR_MERCURY_ISA_VERSION
	.align		4
        /*0024*/ 	.byte	0x03, 0x5f
        /*0026*/ 	.short	0x0101


	//----- nvinfo : EIATTR_VRC_CTA_INIT_COUNT
	.align		4
        /*0028*/ 	.byte	0x02, 0x4a
	.zero		1
	.zero		1


	//----- nvinfo : EIATTR_EXIT_INSTR_OFFSETS
	.align		4
        /*002c*/ 	.byte	0x04, 0x1c
        /*002e*/ 	.short	(.L_81 - .L_80)


	//   ....[0]....
.L_80:
        /*0030*/ 	.word	0x00000110


	//----- nvinfo : EIATTR_CBANK_PARAM_SIZE
	.align		4
.L_81:
        /*0034*/ 	.byte	0x03, 0x19
        /*0036*/ 	.short	0x0008


	//----- nvinfo : EIATTR_PARAM_CBANK
	.align		4
        /*0038*/ 	.byte	0x04, 0x0a
        /*003a*/ 	.short	(.L_83 - .L_82)
	.align		4
.L_82:
        /*003c*/ 	.word	index@(.nv.constant0._Z13setColReadColPi)
        /*0040*/ 	.short	0x0380
        /*0042*/ 	.short	0x0008


	//----- nvinfo : EIATTR_SW_WAR
	.align		4
.L_83:
        /*0044*/ 	.byte	0x04, 0x36
        /*0046*/ 	.short	(.L_85 - .L_84)
.L_84:
        /*0048*/ 	.word	0x00000008
.L_85:


//--------------------- .nv.info._Z13setRowReadRowPi --------------------------
	.section	.nv.info._Z13setRowReadRowPi,"",@"SHT_CUDA_INFO"
	.sectionflags	@""
	.align	4


	//----- nvinfo : EIATTR_CUDA_API_VERSION
	.align		4
        /*0000*/ 	.byte	0x04, 0x37
        /*0002*/ 	.short	(.L_87 - .L_86)
.L_86:
        /*0004*/ 	.word	0x00000082


	//----- nvinfo : EIATTR_KPARAM_INFO
	.align		4
.L_87:
        /*0008*/ 	.byte	0x04, 0x17
        /*000a*/ 	.short	(.L_89 - .L_88)
.L_88:
        /*000c*/ 	.word	0x00000000
        /*0010*/ 	.short	0x0000
        /*0012*/ 	.short	0x0000
        /*0014*/ 	.byte	0x00, 0xf5, 0x21, 0x00


	//----- nvinfo : EIATTR_SPARSE_MMA_MASK
	.align		4
.L_89:
        /*0018*/ 	.byte	0x03, 0x50
        /*001a*/ 	.short	0x0000


	//----- nvinfo : EIATTR_MAXREG_COUNT
	.align		4
        /*001c*/ 	.byte	0x03, 0x1b
        /*001e*/ 	.short	0x00ff


	//----- nvinfo : EIATTR_NUM_BARRIERS
	.align		4
        /*0020*/ 	.byte	0x02, 0x4c
        /*0022*/ 	.byte	0x01
	.zero		1


	//----- nvinfo : EIATTR_MERCURY_ISA_VERSION
	.align		4
        /*0024*/ 	.byte	0x03, 0x5f
        /*0026*/ 	.short	0x0101


	//----- nvinfo : EIATTR_VRC_CTA_INIT_COUNT
	.align		4
        /*0028*/ 	.byte	0x02, 0x4a
	.zero		1
	.zero		1


	//----- nvinfo : EIATTR_EXIT_INSTR_OFFSETS
	.align		4
        /*002c*/ 	.byte	0x04, 0x1c
        /*002e*/ 	.short	(.L_91 - .L_90)


	//   ....[0]....
.L_90:
        /*0030*/ 	.word	0x00000110


	//----- nvinfo : EIATTR_CBANK_PARAM_SIZE
	.align		4
.L_91:
        /*0034*/ 	.byte	0x03, 0x19
        /*0036*/ 	.short	0x0008


	//----- nvinfo : EIATTR_PARAM_CBANK
	.align		4
        /*0038*/ 	.byte	0x04, 0x0a
        /*003a*/ 	.short	(.L_93 - .L_92)
	.align		4
.L_92:
        /*003c*/ 	.word	index@(.nv.constant0._Z13setRowReadRowPi)
        /*0040*/ 	.short	0x0380
        /*0042*/ 	.short	0x0008


	//----- nvinfo : EIATTR_SW_WAR
	.align		4
.L_93:
        /*0044*/ 	.byte	0x04, 0x36
        /*0046*/ 	.short	(.L_95 - .L_94)
.L_94:
        /*0048*/ 	.word	0x00000008
.L_95:


//--------------------- .nv.callgraph             --------------------------
	.section	.nv.callgraph,"",@"SHT_CUDA_CALLGRAPH"
	.align	4
	.sectionentsize	8
	.align		4
        /*0000*/ 	.word	0x00000000
	.align		4
        /*0004*/ 	.word	0xffffffff
	.align		4
        /*0008*/ 	.word	0x00000000
	.align		4
        /*000c*/ 	.word	0xfffffffe
	.align		4
        /*0010*/ 	.word	0x00000000
	.align		4
        /*0014*/ 	.word	0xfffffffd
	.align		4
        /*0018*/ 	.word	0x00000000
	.align		4
        /*001c*/ 	.word	0xfffffffc


//--------------------- .text._Z19setRowReadColDynPadPi --------------------------
	.section	.text._Z19setRowReadColDynPadPi,"ax",@progbits
	.align	128
        .global         _Z19setRowReadColDynPadPi
        .type           _Z19setRowReadColDynPadPi,@function
        .size           _Z19setRowReadColDynPadPi,(.L_x_6 - _Z19setRowReadColDynPadPi)
        .other          _Z19setRowReadColDynPadPi,@"STO_CUDA_ENTRY STV_DEFAULT"
_Z19setRowReadColDynPadPi:
.text._Z19setRowReadColDynPadPi:
[----:B------:R-:W-:Y:S01]  /*0000*/  LDC R1, c[0x0][0x37c] ;  /* 0x0000df00ff017b82 */ /* 0x000fe20000000800 */
[----:B------:R-:W0:Y:S07]  /*0010*/  S2R R3, SR_TID.Y ;  /* 0x0000000000037919 */ /* 0x000e2e0000002200 */
[----:B------:R-:W1:Y:S01]  /*0020*/  S2UR UR5, SR_CgaCtaId ;  /* 0x00000000000579c3 */ /* 0x000e620000008800 */
[----:B------:R-:W0:Y:S01]  /*0030*/  LDCU UR6, c[0x0][0x360] ;  /* 0x00006c00ff0677ac */ /* 0x000e220008000800 */
[----:B------:R-:W0:Y:S01]  /*0040*/  S2R R2, SR_TID.X ;  /* 0x0000000000027919 */ /* 0x000e220000002100 */
[----:B------:R-:W-:-:S02]  /*0050*/  UMOV UR4, 0x400 ;  /* 0x0000040000047882 */ /* 0x000fc40000000000 */
[----:B-1----:R-:W-:Y:S01]  /*0060*/  ULEA UR4, UR5, UR4, 0x18 ;  /* 0x0000000405047291 */ /* 0x002fe2000f8ec0ff */
[--C-:B0-----:R-:W-:Y:S02]  /*0070*/  IMAD R5, R3, UR6, R2.reuse ;  /* 0x0000000603057c24 */ /* 0x101fe4000f8e0202 */
[----:B------:R-:W-:-:S03]  /*0080*/  IMAD R2, R2, UR6, R2 ;  /* 0x0000000602027c24 */ /* 0x000fc6000f8e0202 */
[CC--:B------:R-:W-:Y:S02]  /*0090*/  IADD3 R0, PT, PT, R5.reuse, R3.reuse, RZ ;  /* 0x0000000305007210 */ /* 0x0c0fe40007ffe0ff */
[----:B------:R-:W-:Y:S02]  /*00a0*/  IADD3 R2, PT, PT, R2, R3, RZ ;  /* 0x0000000302027210 */ /* 0x000fe40007ffe0ff */
[----:B------:R-:W-:Y:S02]  /*00b0*/  LEA R0, R0, UR4, 0x2 ;  /* 0x0000000400007c11 */ /* 0x000fe4000f8e10ff */
[----:B------:R-:W-:Y:S01]  /*00c0*/  LEA R4, R2, UR4, 0x2 ;  /* 0x0000000402047c11 */ /* 0x000fe2000f8e10ff */
[----:B------:R-:W0:Y:S01]  /*00d0*/  LDCU.64 UR4, c[0x0][0x358] ;  /* 0x00006b00ff0477ac */ /* 0x000e220008000a00 */
[----:B------:R-:W1:Y:S01]  /*00e0*/  LDC.64 R2, c[0x0][0x380] ;  /* 0x0000e000ff027b82 */ /* 0x000e620000000a00 */
[----:B------:R-:W-:Y:S07]  /*00f0*/  STS [R0], R5 ;  /* 0x0000000500007388 */ /* 0x000fee0000000800 */
[----:B------:R-:W-:Y:S01]  /*0100*/  BAR.SYNC.DEFER_BLOCKING 0x0 ;  /* 0x0000000000007b1d */ /* 0x000fe20000010000 */
[----:B-1----:R-:W-:-:S05]  /*0110*/  IMAD.WIDE.U32 R2, R5, 0x4, R2 ;  /* 0x0000000405027825 */ /* 0x002fca00078e0002 */
[----:B------:R-:W0:Y:S04]  /*0120*/  LDS R7, [R4] ;  /* 0x0000000004077984 */ /* 0x000e280000000800 */
[----:B0-----:R-:W-:Y:S01]  /*0130*/  STG.E desc[UR4][R2.64], R7 ;  /* 0x0000000702007986 */ /* 0x001fe2000c101904 */
[----:B------:R-:W-:Y:S05]  /*0140*/  EXIT ;  /* 0x000000000000794d */ /* 0x000fea0003800000 */
.L_x_0:
[----:B------:R-:W-:-:S00]  /*0150*/  BRA `(.L_x_0) ;  /* 0xfffffffc00fc7947 */ /* 0x000fc0000383ffff */
[----:B------:R-:W-:-:S00]  /*0160*/  NOP ;  /* 0x0000000000007918 */ /* 0x000fc00000000000 */
        /* <DEDUP_REMOVED lines=9> */
.L_x_6:


//--------------------- .text._Z16setRowReadColPadPi --------------------------
	.section	.text._Z16setRowReadColPadPi,"ax",@progbits
	.align	128
        .global         _Z16setRowReadColPadPi
        .type           _Z16setRowReadColPadPi,@function
        .size           _Z16setRowReadColPadPi,(.L_x_7 - _Z16setRowReadColPadPi)
        .other          _Z16setRowReadColPadPi,@"STO_CUDA_ENTRY STV_DEFAULT"
_Z16setRowReadColPadPi:
.text._Z16setRowReadColPadPi:
[----:B------:R-:W-:Y:S01]  /*0000*/  LDC R1, c[0x0][0x37c] ;  /* 0x0000df00ff017b82 */ /* 0x000fe20000000800 */
[----:B------:R-:W0:Y:S01]  /*0010*/  S2R R3, SR_CgaCtaId ;  /* 0x0000000000037919 */ /* 0x000e220000008800 */
[----:B------:R-:W1:Y:S01]  /*0020*/  LDCU UR4, c[0x0][0x360] ;  /* 0x00006c00ff0477ac */ /* 0x000e620008000800 */
[----:B------:R-:W-:Y:S01]  /*0030*/  MOV R0, 0x400 ;  /* 0x0000040000007802 */ /* 0x000fe20000000f00 */
[----:B------:R-:W2:Y:S01]  /*0040*/  S2R R4, SR_TID.Y ;  /* 0x0000000000047919 */ /* 0x000ea20000002200 */
[----:B------:R-:W3:Y:S02]  /*0050*/  S2R R7, SR_TID.X ;  /* 0x0000000000077919 */ /* 0x000ee40000002100 */
[----:B0-----:R-:W-:-:S05]  /*0060*/  LEA R0, R3, R0, 0x18 ;  /* 0x0000000003007211 */ /* 0x001fca00078ec0ff */
[C-C-:B--2---:R-:W-:Y:S02]  /*0070*/  IMAD R2, R4.reuse, 0x84, R0.reuse ;  /* 0x0000008404027824 */ /* 0x144fe400078e0200 */
[C---:B---3--:R-:W-:Y:S02]  /*0080*/  IMAD R3, R7.reuse, 0x84, R0 ;  /* 0x0000008407037824 */ /* 0x048fe400078e0200 */
[C---:B-1----:R-:W-:Y:S01]  /*0090*/  IMAD R5, R4.reuse, UR4, R7 ;  /* 0x0000000404057c24 */ /* 0x042fe2000f8e0207 */
[----:B------:R-:W-:Y:S01]  /*00a0*/  LEA R0, R7, R2, 0x2 ;  /* 0x0000000207007211 */ /* 0x000fe200078e10ff */
[----:B------:R-:W0:Y:S01]  /*00b0*/  LDCU.64 UR4, c[0x0][0x358] ;  /* 0x00006b00ff0477ac */ /* 0x000e220008000a00 */
[----:B------:R-:W-:Y:S02]  /*00c0*/  LEA R4, R4, R3, 0x2 ;  /* 0x0000000304047211 */ /* 0x000fe400078e10ff */
[----:B------:R-:W1:Y:S01]  /*00d0*/  LDC.64 R2, c[0x0][0x380] ;  /* 0x0000e000ff027b82 */ /* 0x000e620000000a00 */
[----:B------:R-:W-:Y:S07]  /*00e0*/  STS [R0], R5 ;  /* 0x0000000500007388 */ /* 0x000fee0000000800 */
[----:B------:R-:W-:Y:S01]  /*00f0*/  BAR.SYNC.DEFER_BLOCKING 0x0 ;  /* 0x0000000000007b1d */ /* 0x000fe20000010000 */
[----:B-1----:R-:W-:-:S05]  /*0100*/  IMAD.WIDE.U32 R2, R5, 0x4, R2 ;  /* 0x0000000405027825 */ /* 0x002fca00078e0002 */
[----:B------:R-:W0:Y:S04]  /*0110*/  LDS R7, [R4] ;  /* 0x0000000004077984 */ /* 0x000e280000000800 */
[----:B0-----:R-:W-:Y:S01]  /*0120*/  STG.E desc[UR4][R2.64], R7 ;  /* 0x0000000702007986 */ /* 0x001fe2000c101904 */
[----:B------:R-:W-:Y:S05]  /*0130*/  EXIT ;  /* 0x000000000000794d */ /* 0x000fea0003800000 */
.L_x_1:
        /* <DEDUP_REMOVED lines=12> */
.L_x_7:


//--------------------- .text._Z16setRowReadColDynPi --------------------------
	.section	.text._Z16setRowReadColDynPi,"ax",@progbits
	.align	128
        .global         _Z16setRowReadColDynPi
        .type           _Z16setRowReadColDynPi,@function
        .size           _Z16setRowReadColDynPi,(.L_x_8 - _Z16setRowReadColDynPi)
        .other          _Z16setRowReadColDynPi,@"STO_CUDA_ENTRY STV_DEFAULT"
_Z16setRowReadColDynPi:
.text._Z16setRowReadColDynPi:
[----:B------:R-:W-:Y:S01]  /*0000*/  LDC R1, c[0x0][0x37c] ;  /* 0x0000df00ff017b82 */ /* 0x000fe20000000800 */
[----:B------:R-:W0:Y:S07]  /*0010*/  S2R R0, SR_TID.Y ;  /* 0x0000000000007919 */ /* 0x000e2e0000002200 */
[----:B------:R-:W1:Y:S01]  /*0020*/  S2UR UR5, SR_CgaCtaId ;  /* 0x00000000000579c3 */ /* 0x000e620000008800 */
[----:B------:R-:W0:Y:S01]  /*0030*/  LDCU UR6, c[0x0][0x360] ;  /* 0x00006c00ff0677ac */ /* 0x000e220008000800 */
[----:B------:R-:W0:Y:S01]  /*0040*/  S2R R3, SR_TID.X ;  /* 0x0000000000037919 */ /* 0x000e220000002100 */
[----:B------:R-:W-:Y:S01]  /*0050*/  UMOV UR4, 0x400 ;  /* 0x0000040000047882 */ /* 0x000fe20000000000 */
[----:B------:R-:W2:Y:S01]  /*0060*/  LDCU UR7, c[0x0][0x364] ;  /* 0x00006c80ff0777ac */ /* 0x000ea20008000800 */
[----:B-1----:R-:W-:Y:S01]  /*0070*/  ULEA UR4, UR5, UR4, 0x18 ;  /* 0x0000000405047291 */ /* 0x002fe2000f8ec0ff */
[----:B0-----:R-:W-:-:S02]  /*0080*/  IMAD R5, R0, UR6, R3 ;  /* 0x0000000600057c24 */ /* 0x001fc4000f8e0203 */
[----:B--2---:R-:W-:Y:S02]  /*0090*/  IMAD R0, R3, UR7, R0 ;  /* 0x0000000703007c24 */ /* 0x004fe4000f8e0200 */
[----:B------:R-:W0:Y:S01]  /*00a0*/  LDC.64 R2, c[0x0][0x380] ;  /* 0x0000e000ff027b82 */ /* 0x000e220000000a00 */
[----:B------:R-:W-:Y:S02]  /*00b0*/  LEA R4, R5, UR4, 0x2 ;  /* 0x0000000405047c11 */ /* 0x000fe4000f8e10ff */
[----:B------:R-:W-:-:S03]  /*00c0*/  LEA R0, R0, UR4, 0x2 ;  /* 0x0000000400007c11 */ /* 0x000fc6000f8e10ff */
[----:B------:R-:W1:Y:S01]  /*00d0*/  LDCU.64 UR4, c[0x0][0x358] ;  /* 0x00006b00ff0477ac */ /* 0x000e620008000a00 */
[----:B------:R-:W-:Y:S01]  /*00e0*/  STS [R4], R5 ;  /* 0x0000000504007388 */ /* 0x000fe20000000800 */
[----:B------:R-:W-:Y:S01]  /*00f0*/  BAR.SYNC.DEFER_BLOCKING 0x0 ;  /* 0x0000000000007b1d */ /* 0x000fe20000010000 */
[----:B0-----:R-:W-:-:S05]  /*0100*/  IMAD.WIDE.U32 R2, R5, 0x4, R2 ;  /* 0x0000000405027825 */ /* 0x001fca00078e0002 */
[----:B------:R-:W1:Y:S04]  /*0110*/  LDS R7, [R0] ;  /* 0x0000000000077984 */ /* 0x000e680000000800 */
[----:B-1----:R-:W-:Y:S01]  /*0120*/  STG.E desc[UR4][R2.64], R7 ;  /* 0x0000000702007986 */ /* 0x002fe2000c101904 */
[----:B------:R-:W-:Y:S05]  /*0130*/  EXIT ;  /* 0x000000000000794d */ /* 0x000fea0003800000 */
.L_x_2:
        /* <DEDUP_REMOVED lines=12> */
.L_x_8:


//--------------------- .text._Z13setRowReadColPi --------------------------
	.section	.text._Z13setRowReadColPi,"ax",@progbits
	.align	128
        .global         _Z13setRowReadColPi
        .type           _Z13setRowReadColPi,@function
        .size           _Z13setRowReadColPi,(.L_x_9 - _Z13setRowReadColPi)
        .other          _Z13setRowReadColPi,@"STO_CUDA_ENTRY STV_DEFAULT"
_Z13setRowReadColPi:
.text._Z13setRowReadColPi:
[----:B------:R-:W-:Y:S01]  /*0000*/  LDC R1, c[0x0][0x37c] ;  /* 0x0000df00ff017b82 */ /* 0x000fe20000000800 */
[----:B------:R-:W0:Y:S07]  /*0010*/  S2R R3, SR_TID.Y ;  /* 0x0000000000037919 */ /* 0x000e2e0000002200 */
[----:B------:R-:W1:Y:S01]  /*0020*/  S2UR UR5, SR_CgaCtaId ;  /* 0x00000000000579c3 */ /* 0x000e620000008800 */
[----:B------:R-:W2:Y:S01]  /*0030*/  LDCU UR6, c[0x0][0x360] ;  /* 0x00006c00ff0677ac */ /* 0x000ea20008000800 */
[----:B------:R-:W2:Y:S01]  /*0040*/  S2R R4, SR_TID.X ;  /* 0x0000000000047919 */ /* 0x000ea20000002100 */
[----:B------:R-:W-:-:S02]  /*0050*/  UMOV UR4, 0x400 ;  /* 0x0000040000047882 */ /* 0x000fc40000000000 */
[----:B-1----:R-:W-:-:S06]  /*0060*/  ULEA UR4, UR5, UR4, 0x18 ;  /* 0x0000000405047291 */ /* 0x002fcc000f8ec0ff */
[C---:B0-----:R-:W-:Y:S01]  /*0070*/  LEA R0, R3.reuse, UR4, 0x7 ;  /* 0x0000000403007c11 */ /* 0x041fe2000f8e38ff */
[----:B--2---:R-:W-:-:S03]  /*0080*/  IMAD R5, R3, UR6, R4 ;  /* 0x0000000603057c24 */ /* 0x004fc6000f8e0204 */
[C---:B------:R-:W-:Y:S02]  /*0090*/  LEA R0, R4.reuse, R0, 0x2 ;  /* 0x0000000004007211 */ /* 0x040fe400078e10ff */
[----:B------:R-:W-:Y:S01]  /*00a0*/  LEA R2, R4, UR4, 0x7 ;  /* 0x0000000404027c11 */ /* 0x000fe2000f8e38ff */
[----:B------:R-:W0:Y:S02]  /*00b0*/  LDCU.64 UR4, c[0x0][0x358] ;  /* 0x00006b00ff0477ac */ /* 0x000e240008000a00 */
[----:B------:R-:W-:Y:S01]  /*00c0*/  STS [R0], R5 ;  /* 0x0000000500007388 */ /* 0x000fe20000000800 */
[----:B------:R-:W-:Y:S02]  /*00d0*/  LEA R4, R3, R2, 0x2 ;  /* 0x0000000203047211 */ /* 0x000fe400078e10ff */
[----:B------:R-:W1:Y:S08]  /*00e0*/  LDC.64 R2, c[0x0][0x380] ;  /* 0x0000e000ff027b82 */ /* 0x000e700000000a00 */
[----:B------:R-:W-:Y:S01]  /*00f0*/  BAR.SYNC.DEFER_BLOCKING 0x0 ;  /* 0x0000000000007b1d */ /* 0x000fe20000010000 */
[----:B-1----:R-:W-:-:S05]  /*0100*/  IMAD.WIDE.U32 R2, R5, 0x4, R2 ;  /* 0x0000000405027825 */ /* 0x002fca00078e0002 */
[----:B------:R-:W0:Y:S04]  /*0110*/  LDS R7, [R4] ;  /* 0x0000000004077984 */ /* 0x000e280000000800 */
[----:B0-----:R-:W-:Y:S01]  /*0120*/  STG.E desc[UR4][R2.64], R7 ;  /* 0x0000000702007986 */ /* 0x001fe2000c101904 */
[----:B------:R-:W-:Y:S05]  /*0130*/  EXIT ;  /* 0x000000000000794d */ /* 0x000fea0003800000 */
.L_x_3:
        /* <DEDUP_REMOVED lines=12> */
.L_x_9:


//--------------------- .text._Z13setColReadColPi --------------------------
	.section	.text._Z13setColReadColPi,"ax",@progbits
	.align	128
        .global         _Z13setColReadColPi
        .type           _Z13setColReadColPi,@function
        .size           _Z13setColReadColPi,(.L_x_10 - _Z13setColReadColPi)
        .other          _Z13setColReadColPi,@"STO_CUDA_ENTRY STV_DEFAULT"
_Z13setColReadColPi:
.text._Z13setColReadColPi:
[----:B------:R-:W-:Y:S01]  /*0000*/  LDC R1, c[0x0][0x37c] ;  /* 0x0000df00ff017b82 */ /* 0x000fe20000000800 */
[----:B------:R-:W0:Y:S07]  /*0010*/  S2R R2, SR_TID.X ;  /* 0x0000000000027919 */ /* 0x000e2e0000002100 */
[----:B------:R-:W1:Y:S01]  /*0020*/  S2UR UR5, SR_CgaCtaId ;  /* 0x00000000000579c3 */ /* 0x000e620000008800 */
[----:B------:R-:W2:Y:S01]  /*0030*/  LDCU UR6, c[0x0][0x360] ;  /* 0x00006c00ff0677ac */ /* 0x000ea20008000800 */
[----:B------:R-:W2:Y:S01]  /*0040*/  S2R R3, SR_TID.Y ;  /* 0x0000000000037919 */ /* 0x000ea20000002200 */
[----:B------:R-:W-:-:S02]  /*0050*/  UMOV UR4, 0x400 ;  /* 0x0000040000047882 */ /* 0x000fc40000000000 */
[----:B-1----:R-:W-:-:S06]  /*0060*/  ULEA UR4, UR5, UR4, 0x18 ;  /* 0x0000000405047291 */ /* 0x002fcc000f8ec0ff */
[----:B0-----:R-:W-:Y:S01]  /*0070*/  LEA R0, R2, UR4, 0x7 ;  /* 0x0000000402007c11 */ /* 0x001fe2000f8e38ff */
[----:B--2---:R-:W-:-:S03]  /*0080*/  IMAD R5, R3, UR6, R2 ;  /* 0x0000000603057c24 */ /* 0x004fc6000f8e0202 */
[----:B------:R-:W-:Y:S01]  /*0090*/  LEA R0, R3, R0, 0x2 ;  /* 0x0000000003007211 */ /* 0x000fe200078e10ff */
[----:B------:R-:W0:Y:S01]  /*00a0*/  LDCU.64 UR4, c[0x0][0x358] ;  /* 0x00006b00ff0477ac */ /* 0x000e220008000a00 */
[----:B------:R-:W1:Y:S03]  /*00b0*/  LDC.64 R2, c[0x0][0x380] ;  /* 0x0000e000ff027b82 */ /* 0x000e660000000a00 */
[----:B------:R-:W-:Y:S05]  /*00c0*/  STS [R0], R5 ;  /* 0x0000000500007388 */ /* 0x000fea0000000800 */
[----:B------:R-:W-:Y:S01]  /*00d0*/  BAR.SYNC.DEFER_BLOCKING 0x0 ;  /* 0x0000000000007b1d */ /* 0x000fe20000010000 */
[----:B-1----:R-:W-:-:S05]  /*00e0*/  IMAD.WIDE.U32 R2, R5, 0x4, R2 ;  /* 0x0000000405027825 */ /* 0x002fca00078e0002 */
[----:B------:R-:W0:Y:S04]  /*00f0*/  LDS R7, [R0] ;  /* 0x0000000000077984 */ /* 0x000e280000000800 */
[----:B0-----:R-:W-:Y:S01]  /*0100*/  STG.E desc[UR4][R2.64], R7 ;  /* 0x0000000702007986 */ /* 0x001fe2000c101904 */
[----:B------:R-:W-:Y:S05]  /*0110*/  EXIT ;  /* 0x000000000000794d */ /* 0x000fea0003800000 */
.L_x_4:
        /* <DEDUP_REMOVED lines=14> */
.L_x_10:


//--------------------- .text._Z13setRowReadRowPi --------------------------
	.section	.text._Z13setRowReadRowPi,"ax",@progbits
	.align	128
        .global         _Z13setRowReadRowPi
        .type           _Z13setRowReadRowPi,@function
        .size           _Z13setRowReadRowPi,(.L_x_11 - _Z13setRowReadRowPi)
        .other          _Z13setRowReadRowPi,@"STO_CUDA_ENTRY STV_DEFAULT"
_Z13setRowReadRowPi:
.text._Z13setRowReadRowPi:
        /* <DEDUP_REMOVED lines=18> */
.L_x_5:
        /* <DEDUP_REMOVED lines=14> */
.L_x_11:


//--------------------- .nv.shared._Z19setRowReadColDynPadPi --------------------------
	.section	.nv.shared._Z19setRowReadColDynPadPi,"aw",@nobits
	.sectionflags	@""
	.align	16
	.zero		1024


//--------------------- .nv.shared.reserved.0     --------------------------
	.section	.nv.shared.reserved.0,"aw",@nobits
	.weak		__nv_reservedSMEM_offset_0_alias
	.size		__nv_reservedSMEM_offset_0_alias, 0, 64
	.other		__nv_reservedSMEM_offset_0_alias,@"STO_CUDA_RESERVED_SHARED STV_DEFAULT"
__nv_reservedSMEM_offset_0_alias:
	.zero		0
	.zero		64


//--------------------- .nv.shared._Z16setRowReadColPadPi --------------------------
	.section	.nv.shared._Z16setRowReadColPadPi,"aw",@nobits
	.sectionflags	@""
	.align	16
.nv.shared._Z16setRowReadColPadPi:
	.zero		5248


//--------------------- .nv.shared._Z16setRowReadColDynPi --------------------------
	.section	.nv.shared._Z16setRowReadColDynPi,"aw",@nobits
	.sectionflags	@""
	.align	16
	.zero		1024


//--------------------- .nv.shared._Z13setRowReadColPi --------------------------
	.section	.nv.shared._Z13setRowReadColPi,"aw",@nobits
	.sectionflags	@""
	.align	16
.nv.shared._Z13setRowReadColPi:
	.zero		5120


//--------------------- .nv.shared._Z13setColReadColPi --------------------------
	.section	.nv.shared._Z13setColReadColPi,"aw",@nobits
	.sectionflags	@""
	.align	16
.nv.shared._Z13setColReadColPi:
	.zero		5120


//--------------------- .nv.shared._Z13setRowReadRowPi --------------------------
	.section	.nv.shared._Z13setRowReadRowPi,"aw",@nobits
	.sectionflags	@""
	.align	16
.nv.shared._Z13setRowReadRowPi:
	.zero		5120


//--------------------- .nv.constant0._Z19setRowReadColDynPadPi --------------------------
	.section	.nv.constant0._Z19setRowReadColDynPadPi,"a",@progbits
	.sectionflags	@""
	.align	4
.nv.constant0._Z19setRowReadColDynPadPi:
	.zero		904


//--------------------- .nv.constant0._Z16setRowReadColPadPi --------------------------
	.section	.nv.constant0._Z16setRowReadColPadPi,"a",@progbits
	.sectionflags	@""
	.align	4
.nv.constant0._Z16setRowReadColPadPi:
	.zero		904


//--------------------- .nv.constant0._Z16setRowReadColDynPi --------------------------
	.section	.nv.constant0._Z16setRowReadColDynPi,"a",@progbits
	.sectionflags	@""
	.align	4
.nv.constant0._Z16setRowReadColDynPi:
	.zero		904


//--------------------- .nv.constant0._Z13setRowReadColPi --------------------------
	.section	.nv.constant0._Z13setRowReadColPi,"a",@progbits
	.sectionflags	@""
	.align	4
.nv.constant0._Z13setRowReadColPi:
	.zero		904


//--------------------- .nv.constant0._Z13setColReadColPi --------------------------
	.section	.nv.constant0._Z13setColReadColPi,"a",@progbits
	.sectionflags	@""
	.align	4
.nv.constant0._Z13setColReadColPi:
	.zero		904


//--------------------- .nv.constant0._Z13setRowReadRowPi --------------------------
	.section	.nv.constant0._Z13setRowReadRowPi,"a",@progbits
	.sectionflags	@""
	.align	4
.nv.constant0._Z13setRowReadRowPi:
	.zero		904


//--------------------- SYMBOLS --------------------------

	.type		.nv.reservedSmem.offset0,@object
	.size		.nv.reservedSmem.offset0,0x4
	.type		.nv.reservedSmem.cap,@object
	.size		.nv.reservedSmem.cap,0x4
